//
// Generated by NVIDIA NVVM Compiler
//
// Compiler Build ID: CL-36424714
// Cuda compilation tools, release 13.0, V13.0.88
// Based on NVVM 20.0.0
//

.version 9.0
.target sm_100
.address_size 64

	// .globl	_Z3fooPf

.visible .entry _Z3fooPf(
	.param .u64 .ptr .align 1 _Z3fooPf_param_0
)
{
	.reg .pred 	%p<2>;
	.reg .b32 	%r<4>;
	.reg .b64 	%rd<5>;

	ld.param.u64 	%rd1, [_Z3fooPf_param_0];
	mov.u32 	%r1, %ctaid.x;
	setp.ne.s32 	%p1, %r1, 0;
	@%p1 bra 	$L__BB0_2;
	cvta.to.global.u64 	%rd2, %rd1;
	mov.u32 	%r2, %tid.x;
	mul.wide.u32 	%rd3, %r2, 4;
	add.s64 	%rd4, %rd2, %rd3;
	mov.b32 	%r3, 1109917696;
	st.global.u32 	[%rd4], %r3;
$L__BB0_2:
	ret;

}


// ===== COMPILED SASS (sm_100) =====

	.target	sm_100

	.elftype	@"ET_EXEC"


//--------------------- .note.nv.tkinfo           --------------------------
	.section	.note.nv.tkinfo,"",@"SHT_NOTE"
	.sectionflags	@"SHF_NOTE_NV_TKINFO"
	.tkinfo
        /*0018*/ 	.word	0x00000002
        /*0030*/ 	.string	""
        /*0030*/ 	.string	"ptxas"
        /*0030*/ 	.string	"Cuda compilation tools, release 13.0, V13.0.88"
        /*0030*/ 	.string	"Build cuda_13.0.r13.0/compiler.36424714_0"
        /*0030*/ 	.string	"-arch sm_100 -m 64 "



//--------------------- .note.nv.cuinfo           --------------------------
	.section	.note.nv.cuinfo,"",@"SHT_NOTE"
	.sectionflags	@"SHF_NOTE_NV_CUINFO"
        /*0018*/ 	.short	0x0002
        /*001a*/ 	.short	0x0064
        /*001c*/ 	.short	0x0082
	.zero		2


//--------------------- .nv.info                  --------------------------
	.section	.nv.info,"",@"SHT_CUDA_INFO"
	.align	4


	//----- nvinfo : EIATTR_REGCOUNT
	.align		4
        /*0000*/ 	.byte	0x04, 0x2f
        /*0002*/ 	.short	(.L_1 - .L_0)
	.align		4
.L_0:
        /*0004*/ 	.word	index@(_Z3fooPf)
        /*0008*/ 	.word	0x0000000a


	//----- nvinfo : EIATTR_FRAME_SIZE
	.align		4
.L_1:
        /*000c*/ 	.byte	0x04, 0x11
        /*000e*/ 	.short	(.L_3 - .L_2)
	.align		4
.L_2:
        /*0010*/ 	.word	index@(_Z3fooPf)
        /*0014*/ 	.word	0x00000000


	//----- nvinfo : EIATTR_MIN_STACK_SIZE
	.align		4
.L_3:
        /*0018*/ 	.byte	0x04, 0x12
        /*001a*/ 	.short	(.L_5 - .L_4)
	.align		4
.L_4:
        /*001c*/ 	.word	index@(_Z3fooPf)
        /*0020*/ 	.word	0x00000000
.L_5:


//--------------------- .nv.compat                --------------------------
	.section	.nv.compat,"",@"SHT_CUDA_COMPAT_INFO"
	.align	4
        /*0000*/ 	.byte	0x02, 0x09, 0x00, 0x00, 0x02, 0x02, 0x01, 0x00, 0x02, 0x05, 0x05, 0x00, 0x03, 0x07, 0x01, 0x01
        /*0010*/ 	.byte	0x02, 0x03, 0x00, 0x00, 0x02, 0x06, 0x01, 0x00, 0x04, 0x0b, 0x08, 0x00, 0x09, 0x00, 0x00, 0x00
        /*0020*/ 	.byte	0x00, 0x00, 0x00, 0x00


//--------------------- .nv.info._Z3fooPf         --------------------------
	.section	.nv.info._Z3fooPf,"",@"SHT_CUDA_INFO"
	.sectionflags	@""
	.align	4


	//----- nvinfo : EIATTR_CUDA_API_VERSION
	.align		4
        /*0000*/ 	.byte	0x04, 0x37
        /*0002*/ 	.short	(.L_7 - .L_6)
.L_6:
        /*0004*/ 	.word	0x00000082


	//----- nvinfo : EIATTR_KPARAM_INFO
	.align		4
.L_7:
        /*0008*/ 	.byte	0x04, 0x17
        /*000a*/ 	.short	(.L_9 - .L_8)
.L_8:
        /*000c*/ 	.word	0x00000000
        /*0010*/ 	.short	0x0000
        /*0012*/ 	.short	0x0000
        /*0014*/ 	.byte	0x00, 0xf5, 0x21, 0x00


	//----- nvinfo : EIATTR_SPARSE_MMA_MASK
	.align		4
.L_9:
        /*0018*/ 	.byte	0x03, 0x50
        /*001a*/ 	.short	0x0000


	//----- nvinfo : EIATTR_MAXREG_COUNT
	.align		4
        /*001c*/ 	.byte	0x03, 0x1b
        /*001e*/ 	.short	0x00ff


	//----- nvinfo : EIATTR_MERCURY_ISA_VERSION
	.align		4
        /*0020*/ 	.byte	0x03, 0x5f
        /*0022*/ 	.short	0x0101


	//----- nvinfo : EIATTR_VRC_CTA_INIT_COUNT
	.align		4
        /*0024*/ 	.byte	0x02, 0x4a
	.zero		1
	.zero		1


	//----- nvinfo : EIATTR_EXIT_INSTR_OFFSETS
	.align		4
        /*0028*/ 	.byte	0x04, 0x1c
        /*002a*/ 	.short	(.L_11 - .L_10)


	//   ....[0]....
.L_10:
        /*002c*/ 	.word	0x00000030


	//   ....[1]....
        /*0030*/ 	.word	0x000000a0


	//----- nvinfo : EIATTR_CBANK_PARAM_SIZE
	.align		4
.L_11:
        /*0034*/ 	.byte	0x03, 0x19
        /*0036*/ 	.short	0x0008


	//----- nvinfo : EIATTR_PARAM_CBANK
	.align		4
        /*0038*/ 	.byte	0x04, 0x0a
        /*003a*/ 	.short	(.L_13 - .L_12)
	.align		4
.L_12:
        /*003c*/ 	.word	index@(.nv.constant0._Z3fooPf)
        /*0040*/ 	.short	0x0380
        /*0042*/ 	.short	0x0008


	//----- nvinfo : EIATTR_SW_WAR
	.align		4
.L_13:
        /*0044*/ 	.byte	0x04, 0x36
        /*0046*/ 	.short	(.L_15 - .L_14)
.L_14:
        /*0048*/ 	.word	0x00000008
.L_15:


//--------------------- .nv.callgraph             --------------------------
	.section	.nv.callgraph,"",@"SHT_CUDA_CALLGRAPH"
	.align	4
	.sectionentsize	8
	.align		4
        /*0000*/ 	.word	0x00000000
	.align		4
        /*0004*/ 	.word	0xffffffff
	.align		4
        /*0008*/ 	.word	0x00000000
	.align		4
        /*000c*/ 	.word	0xfffffffe
	.align		4
        /*0010*/ 	.word	0x00000000
	.align		4
        /*0014*/ 	.word	0xfffffffd
	.align		4
        /*0018*/ 	.word	0x00000000
	.align		4
        /*001c*/ 	.word	0xfffffffc


//--------------------- .text._Z3fooPf            --------------------------
	.section	.text._Z3fooPf,"ax",@progbits
	.align	128
        .global         _Z3fooPf
        .type           _Z3fooPf,@function
        .size           _Z3fooPf,(.L_x_1 - _Z3fooPf)
        .other          _Z3fooPf,@"STO_CUDA_ENTRY STV_DEFAULT"
_Z3fooPf:
.text._Z3fooPf:
[----:B------:R-:W-:Y:S08]  /*0000*/  LDC R1, c[0x0][0x37c] ;  /* 0x0000df00ff017b82 */ /* 0x000ff00000000800 */
[----:B------:R-:W0:Y:S02]  /*0010*/  S2UR UR4, SR_CTAID.X ;  /* 0x00000000000479c3 */ /* 0x000e240000002500 */
[----:B0-----:R-:W-:-:S13]  /*0020*/  ISETP.NE.AND P0, PT, RZ, UR4, PT ;  /* 0x00000004ff007c0c */ /* 0x001fda000bf05270 */
[----:B------:R-:W-:Y:S05]  /*0030*/  @P0 EXIT ;  /* 0x000000000000094d */ /* 0x000fea0003800000 */
[----:B------:R-:W0:Y:S01]  /*0040*/  S2R R5, SR_TID.X ;  /* 0x0000000000057919 */ /* 0x000e220000002100 */
[----:B------:R-:W0:Y:S01]  /*0050*/  LDC.64 R2, c[0x0][0x380] ;  /* 0x0000e000ff027b82 */ /* 0x000e220000000a00 */
[----:B------:R-:W1:Y:S01]  /*0060*/  LDCU.64 UR4, c[0x0][0x358] ;  /* 0x00006b00ff0477ac */ /* 0x000e620008000a00 */
[----:B------:R-:W-:Y:S02]  /*0070*/  HFMA2 R7, -RZ, RZ, 3.078125, 0 ;  /* 0x42280000ff077431 */ /* 0x000fe400000001ff */
[----:B0-----:R-:W-:-:S05]  /*0080*/  IMAD.WIDE.U32 R2, R5, 0x4, R2 ;  /* 0x0000000405027825 */ /* 0x001fca00078e0002 */
[----:B-1----:R-:W-:Y:S01]  /*0090*/  STG.E desc[UR4][R2.64], R7 ;  /* 0x0000000702007986 */ /* 0x002fe2000c101904 */
[----:B------:R-:W-:Y:S05]  /*00a0*/  EXIT ;  /* 0x000000000000794d */ /* 0x000fea0003800000 */
.L_x_0:
[----:B------:R-:W-:-:S00]  /*00b0*/  BRA `(.L_x_0) ;  /* 0xfffffffc00fc7947 */ /* 0x000fc0000383ffff */
[----:B------:R-:W-:-:S00]  /*00c0*/  NOP ;  /* 0x0000000000007918 */ /* 0x000fc00000000000 */
        /* <DEDUP_REMOVED lines=11> */
.L_x_1:


//--------------------- .nv.shared.reserved.0     --------------------------
	.section	.nv.shared.reserved.0,"aw",@nobits
	.weak		__nv_reservedSMEM_offset_0_alias
	.size		__nv_reservedSMEM_offset_0_alias, 0, 64
	.other		__nv_reservedSMEM_offset_0_alias,@"STO_CUDA_RESERVED_SHARED STV_DEFAULT"
__nv_reservedSMEM_offset_0_alias:
	.zero		0
	.zero		64


//--------------------- .nv.constant0._Z3fooPf    --------------------------
	.section	.nv.constant0._Z3fooPf,"a",@progbits
	.sectionflags	@""
	.align	4
.nv.constant0._Z3fooPf:
	.zero		904


//--------------------- SYMBOLS --------------------------

	.type		.nv.reservedSmem.offset0,@object
	.size		.nv.reservedSmem.offset0,0x4
